//
// Generated by NVIDIA NVVM Compiler
//
// Compiler Build ID: CL-36424714
// Cuda compilation tools, release 13.0, V13.0.88
// Based on NVVM 20.0.0
//

.version 9.0
.target sm_100
.address_size 64

	// .globl	_Z6matmulP6MatrixS0_S0_

.visible .entry _Z6matmulP6MatrixS0_S0_(
	.param .u64 .ptr .align 1 _Z6matmulP6MatrixS0_S0__param_0,
	.param .u64 .ptr .align 1 _Z6matmulP6MatrixS0_S0__param_1,
	.param .u64 .ptr .align 1 _Z6matmulP6MatrixS0_S0__param_2
)
{
	.reg .pred 	%p<10>;
	.reg .b32 	%r<76>;
	.reg .b64 	%rd<82>;

	ld.param.u64 	%rd27, [_Z6matmulP6MatrixS0_S0__param_0];
	ld.param.u64 	%rd25, [_Z6matmulP6MatrixS0_S0__param_1];
	ld.param.u64 	%rd26, [_Z6matmulP6MatrixS0_S0__param_2];
	cvta.to.global.u64 	%rd1, %rd27;
	mov.u32 	%r14, %ctaid.y;
	mov.u32 	%r15, %ntid.y;
	mov.u32 	%r16, %tid.y;
	mad.lo.s32 	%r17, %r14, %r15, %r16;
	cvt.u64.u32 	%rd2, %r17;
	mov.u32 	%r18, %ctaid.x;
	mov.u32 	%r19, %ntid.x;
	mov.u32 	%r20, %tid.x;
	mad.lo.s32 	%r21, %r18, %r19, %r20;
	cvt.u64.u32 	%rd3, %r21;
	ld.global.u64 	%rd4, [%rd1];
	setp.eq.s64 	%p1, %rd4, 0;
	mov.b32 	%r75, 0;
	@%p1 bra 	$L__BB0_12;
	cvta.to.global.u64 	%rd29, %rd25;
	ld.global.u64 	%rd30, [%rd1+16];
	cvta.to.global.u64 	%rd5, %rd30;
	mul.lo.s64 	%rd6, %rd4, %rd2;
	ld.global.u64 	%rd31, [%rd29+16];
	cvta.to.global.u64 	%rd7, %rd31;
	ld.global.u64 	%rd8, [%rd29];
	and.b64  	%rd9, %rd4, 7;
	setp.lt.u64 	%p2, %rd4, 8;
	mov.b32 	%r75, 0;
	mov.b64 	%rd80, 0;
	@%p2 bra 	$L__BB0_4;
	and.b64  	%rd80, %rd4, -8;
	shl.b64 	%rd32, %rd3, 2;
	add.s64 	%rd77, %rd7, %rd32;
	shl.b64 	%rd33, %rd6, 2;
	add.s64 	%rd34, %rd33, %rd5;
	add.s64 	%rd76, %rd34, 16;
	mov.b32 	%r75, 0;
	mov.u64 	%rd78, %rd80;
$L__BB0_3:
	.pragma "nounroll";
	ld.global.u32 	%r25, [%rd76+-16];
	ld.global.u32 	%r26, [%rd77];
	mad.lo.s32 	%r27, %r26, %r25, %r75;
	ld.global.u32 	%r28, [%rd76+-12];
	shl.b64 	%rd35, %rd8, 2;
	add.s64 	%rd36, %rd77, %rd35;
	ld.global.u32 	%r29, [%rd36];
	mad.lo.s32 	%r30, %r29, %r28, %r27;
	ld.global.u32 	%r31, [%rd76+-8];
	add.s64 	%rd37, %rd36, %rd35;
	ld.global.u32 	%r32, [%rd37];
	mad.lo.s32 	%r33, %r32, %r31, %r30;
	ld.global.u32 	%r34, [%rd76+-4];
	add.s64 	%rd38, %rd37, %rd35;
	ld.global.u32 	%r35, [%rd38];
	mad.lo.s32 	%r36, %r35, %r34, %r33;
	ld.global.u32 	%r37, [%rd76];
	add.s64 	%rd39, %rd38, %rd35;
	ld.global.u32 	%r38, [%rd39];
	mad.lo.s32 	%r39, %r38, %r37, %r36;
	ld.global.u32 	%r40, [%rd76+4];
	add.s64 	%rd40, %rd39, %rd35;
	ld.global.u32 	%r41, [%rd40];
	mad.lo.s32 	%r42, %r41, %r40, %r39;
	ld.global.u32 	%r43, [%rd76+8];
	add.s64 	%rd41, %rd40, %rd35;
	ld.global.u32 	%r44, [%rd41];
	mad.lo.s32 	%r45, %r44, %r43, %r42;
	ld.global.u32 	%r46, [%rd76+12];
	add.s64 	%rd42, %rd41, %rd35;
	ld.global.u32 	%r47, [%rd42];
	mad.lo.s32 	%r75, %r47, %r46, %r45;
	add.s64 	%rd78, %rd78, -8;
	shl.b64 	%rd43, %rd8, 5;
	add.s64 	%rd77, %rd77, %rd43;
	add.s64 	%rd76, %rd76, 32;
	setp.ne.s64 	%p3, %rd78, 0;
	@%p3 bra 	$L__BB0_3;
$L__BB0_4:
	setp.eq.s64 	%p4, %rd9, 0;
	@%p4 bra 	$L__BB0_12;
	and.b64  	%rd20, %rd4, 3;
	setp.lt.u64 	%p5, %rd9, 4;
	@%p5 bra 	$L__BB0_7;
	add.s64 	%rd44, %rd6, %rd80;
	shl.b64 	%rd45, %rd44, 2;
	add.s64 	%rd46, %rd5, %rd45;
	ld.global.u32 	%r49, [%rd46];
	mad.lo.s64 	%rd47, %rd8, %rd80, %rd3;
	shl.b64 	%rd48, %rd47, 2;
	add.s64 	%rd49, %rd7, %rd48;
	ld.global.u32 	%r50, [%rd49];
	mad.lo.s32 	%r51, %r50, %r49, %r75;
	ld.global.u32 	%r52, [%rd46+4];
	shl.b64 	%rd50, %rd8, 2;
	add.s64 	%rd51, %rd49, %rd50;
	ld.global.u32 	%r53, [%rd51];
	mad.lo.s32 	%r54, %r53, %r52, %r51;
	ld.global.u32 	%r55, [%rd46+8];
	add.s64 	%rd52, %rd51, %rd50;
	ld.global.u32 	%r56, [%rd52];
	mad.lo.s32 	%r57, %r56, %r55, %r54;
	ld.global.u32 	%r58, [%rd46+12];
	add.s64 	%rd53, %rd52, %rd50;
	ld.global.u32 	%r59, [%rd53];
	mad.lo.s32 	%r75, %r59, %r58, %r57;
	add.s64 	%rd80, %rd80, 4;
$L__BB0_7:
	setp.eq.s64 	%p6, %rd20, 0;
	@%p6 bra 	$L__BB0_12;
	setp.eq.s64 	%p7, %rd20, 1;
	@%p7 bra 	$L__BB0_10;
	add.s64 	%rd54, %rd6, %rd80;
	shl.b64 	%rd55, %rd54, 2;
	add.s64 	%rd56, %rd5, %rd55;
	ld.global.u32 	%r61, [%rd56];
	mad.lo.s64 	%rd57, %rd8, %rd80, %rd3;
	shl.b64 	%rd58, %rd57, 2;
	add.s64 	%rd59, %rd7, %rd58;
	ld.global.u32 	%r62, [%rd59];
	mad.lo.s32 	%r63, %r62, %r61, %r75;
	ld.global.u32 	%r64, [%rd56+4];
	shl.b64 	%rd60, %rd8, 2;
	add.s64 	%rd61, %rd59, %rd60;
	ld.global.u32 	%r65, [%rd61];
	mad.lo.s32 	%r75, %r65, %r64, %r63;
	add.s64 	%rd80, %rd80, 2;
$L__BB0_10:
	and.b64  	%rd62, %rd4, 1;
	setp.eq.b64 	%p8, %rd62, 1;
	not.pred 	%p9, %p8;
	@%p9 bra 	$L__BB0_12;
	add.s64 	%rd63, %rd6, %rd80;
	shl.b64 	%rd64, %rd63, 2;
	add.s64 	%rd65, %rd5, %rd64;
	ld.global.u32 	%r66, [%rd65];
	mad.lo.s64 	%rd66, %rd8, %rd80, %rd3;
	shl.b64 	%rd67, %rd66, 2;
	add.s64 	%rd68, %rd7, %rd67;
	ld.global.u32 	%r67, [%rd68];
	mad.lo.s32 	%r75, %r67, %r66, %r75;
$L__BB0_12:
	cvta.to.global.u64 	%rd69, %rd26;
	ld.global.u64 	%rd70, [%rd69+16];
	cvta.to.global.u64 	%rd71, %rd70;
	ld.global.u64 	%rd72, [%rd69];
	mad.lo.s64 	%rd73, %rd72, %rd2, %rd3;
	shl.b64 	%rd74, %rd73, 2;
	add.s64 	%rd75, %rd71, %rd74;
	st.global.u32 	[%rd75], %r75;
	ret;

}


// ===== COMPILED SASS (sm_100) =====

	.target	sm_100

	.elftype	@"ET_EXEC"


//--------------------- .note.nv.tkinfo           --------------------------
	.section	.note.nv.tkinfo,"",@"SHT_NOTE"
	.sectionflags	@"SHF_NOTE_NV_TKINFO"
	.tkinfo
        /*0018*/ 	.word	0x00000002
        /*0030*/ 	.string	""
        /*0030*/ 	.string	"ptxas"
        /*0030*/ 	.string	"Cuda compilation tools, release 13.0, V13.0.88"
        /*0030*/ 	.string	"Build cuda_13.0.r13.0/compiler.36424714_0"
        /*0030*/ 	.string	"-arch sm_100 -m 64 "



//--------------------- .note.nv.cuinfo           --------------------------
	.section	.note.nv.cuinfo,"",@"SHT_NOTE"
	.sectionflags	@"SHF_NOTE_NV_CUINFO"
        /*0018*/ 	.short	0x0002
        /*001a*/ 	.short	0x0064
        /*001c*/ 	.short	0x0082
	.zero		2


//--------------------- .nv.info                  --------------------------
	.section	.nv.info,"",@"SHT_CUDA_INFO"
	.align	4


	//----- nvinfo : EIATTR_REGCOUNT
	.align		4
        /*0000*/ 	.byte	0x04, 0x2f
        /*0002*/ 	.short	(.L_1 - .L_0)
	.align		4
.L_0:
        /*0004*/ 	.word	index@(_Z6matmulP6MatrixS0_S0_)
        /*0008*/ 	.word	0x00000020


	//----- nvinfo : EIATTR_FRAME_SIZE
	.align		4
.L_1:
        /*000c*/ 	.byte	0x04, 0x11
        /*000e*/ 	.short	(.L_3 - .L_2)
	.align		4
.L_2:
        /*0010*/ 	.word	index@(_Z6matmulP6MatrixS0_S0_)
        /*0014*/ 	.word	0x00000000


	//----- nvinfo : EIATTR_MIN_STACK_SIZE
	.align		4
.L_3:
        /*0018*/ 	.byte	0x04, 0x12
        /*001a*/ 	.short	(.L_5 - .L_4)
	.align		4
.L_4:
        /*001c*/ 	.word	index@(_Z6matmulP6MatrixS0_S0_)
        /*0020*/ 	.word	0x00000000
.L_5:


//--------------------- .nv.compat                --------------------------
	.section	.nv.compat,"",@"SHT_CUDA_COMPAT_INFO"
	.align	4
        /*0000*/ 	.byte	0x02, 0x09, 0x00, 0x00, 0x02, 0x02, 0x01, 0x00, 0x02, 0x05, 0x05, 0x00, 0x03, 0x07, 0x01, 0x01
        /*0010*/ 	.byte	0x02, 0x03, 0x00, 0x00, 0x02, 0x06, 0x01, 0x00, 0x04, 0x0b, 0x08, 0x00, 0x09, 0x00, 0x00, 0x00
        /*0020*/ 	.byte	0x00, 0x00, 0x00, 0x00


//--------------------- .nv.info._Z6matmulP6MatrixS0_S0_ --------------------------
	.section	.nv.info._Z6matmulP6MatrixS0_S0_,"",@"SHT_CUDA_INFO"
	.sectionflags	@""
	.align	4


	//----- nvinfo : EIATTR_CUDA_API_VERSION
	.align		4
        /*0000*/ 	.byte	0x04, 0x37
        /*0002*/ 	.short	(.L_7 - .L_6)
.L_6:
        /*0004*/ 	.word	0x00000082


	//----- nvinfo : EIATTR_KPARAM_INFO
	.align		4
.L_7:
        /*0008*/ 	.byte	0x04, 0x17
        /*000a*/ 	.short	(.L_9 - .L_8)
.L_8:
        /*000c*/ 	.word	0x00000000
        /*0010*/ 	.short	0x0002
        /*0012*/ 	.short	0x0010
        /*0014*/ 	.byte	0x00, 0xf5, 0x21, 0x00


	//----- nvinfo : EIATTR_KPARAM_INFO
	.align		4
.L_9:
        /*0018*/ 	.byte	0x04, 0x17
        /*001a*/ 	.short	(.L_11 - .L_10)
.L_10:
        /*001c*/ 	.word	0x00000000
        /*0020*/ 	.short	0x0001
        /*0022*/ 	.short	0x0008
        /*0024*/ 	.byte	0x00, 0xf5, 0x21, 0x00


	//----- nvinfo : EIATTR_KPARAM_INFO
	.align		4
.L_11:
        /*0028*/ 	.byte	0x04, 0x17
        /*002a*/ 	.short	(.L_13 - .L_12)
.L_12:
        /*002c*/ 	.word	0x00000000
        /*0030*/ 	.short	0x0000
        /*0032*/ 	.short	0x0000
        /*0034*/ 	.byte	0x00, 0xf5, 0x21, 0x00


	//----- nvinfo : EIATTR_SPARSE_MMA_MASK
	.align		4
.L_13:
        /*0038*/ 	.byte	0x03, 0x50
        /*003a*/ 	.short	0x0000


	//----- nvinfo : EIATTR_MAXREG_COUNT
	.align		4
        /*003c*/ 	.byte	0x03, 0x1b
        /*003e*/ 	.short	0x00ff


	//----- nvinfo : EIATTR_MERCURY_ISA_VERSION
	.align		4
        /*0040*/ 	.byte	0x03, 0x5f
        /*0042*/ 	.short	0x0101


	//----- nvinfo : EIATTR_VRC_CTA_INIT_COUNT
	.align		4
        /*0044*/ 	.byte	0x02, 0x4a
	.zero		1
	.zero		1


	//----- nvinfo : EIATTR_EXIT_INSTR_OFFSETS
	.align		4
        /*0048*/ 	.byte	0x04, 0x1c
        /*004a*/ 	.short	(.L_15 - .L_14)


	//   ....[0]....
.L_14:
        /*004c*/ 	.word	0x00000c80


	//----- nvinfo : EIATTR_CBANK_PARAM_SIZE
	.align		4
.L_15:
        /*0050*/ 	.byte	0x03, 0x19
        /*0052*/ 	.short	0x0018


	//----- nvinfo : EIATTR_PARAM_CBANK
	.align		4
        /*0054*/ 	.byte	0x04, 0x0a
        /*0056*/ 	.short	(.L_17 - .L_16)
	.align		4
.L_16:
        /*0058*/ 	.word	index@(.nv.constant0._Z6matmulP6MatrixS0_S0_)
        /*005c*/ 	.short	0x0380
        /*005e*/ 	.short	0x0018


	//----- nvinfo : EIATTR_SW_WAR
	.align		4
.L_17:
        /*0060*/ 	.byte	0x04, 0x36
        /*0062*/ 	.short	(.L_19 - .L_18)
.L_18:
        /*0064*/ 	.word	0x00000008
.L_19:


//--------------------- .nv.callgraph             --------------------------
	.section	.nv.callgraph,"",@"SHT_CUDA_CALLGRAPH"
	.align	4
	.sectionentsize	8
	.align		4
        /*0000*/ 	.word	0x00000000
	.align		4
        /*0004*/ 	.word	0xffffffff
	.align		4
        /*0008*/ 	.word	0x00000000
	.align		4
        /*000c*/ 	.word	0xfffffffe
	.align		4
        /*0010*/ 	.word	0x00000000
	.align		4
        /*0014*/ 	.word	0xfffffffd
	.align		4
        /*0018*/ 	.word	0x00000000
	.align		4
        /*001c*/ 	.word	0xfffffffc


//--------------------- .text._Z6matmulP6MatrixS0_S0_ --------------------------
	.section	.text._Z6matmulP6MatrixS0_S0_,"ax",@progbits
	.align	128
        .global         _Z6matmulP6MatrixS0_S0_
        .type           _Z6matmulP6MatrixS0_S0_,@function
        .size           _Z6matmulP6MatrixS0_S0_,(.L_x_6 - _Z6matmulP6MatrixS0_S0_)
        .other          _Z6matmulP6MatrixS0_S0_,@"STO_CUDA_ENTRY STV_DEFAULT"
_Z6matmulP6MatrixS0_S0_:
.text._Z6matmulP6MatrixS0_S0_:
[----:B------:R-:W-:Y:S08]  /*0000*/  LDC R1, c[0x0][0x37c] ;  /* 0x0000df00ff017b82 */ /* 0x000ff00000000800 */
[----:B------:R-:W0:Y:S01]  /*0010*/  LDC.64 R12, c[0x0][0x380] ;  /* 0x0000e000ff0c7b82 */ /* 0x000e220000000a00 */
[----:B------:R-:W0:Y:S02]  /*0020*/  LDCU.64 UR8, c[0x0][0x358] ;  /* 0x00006b00ff0877ac */ /* 0x000e240008000a00 */
[----:B0-----:R-:W2:Y:S05]  /*0030*/  LDG.E.64 R6, desc[UR8][R12.64] ;  /* 0x000000080c067981 */ /* 0x001eaa000c1e1b00 */
[----:B------:R-:W0:Y:S01]  /*0040*/  LDC R0, c[0x0][0x364] ;  /* 0x0000d900ff007b82 */ /* 0x000e220000000800 */
[----:B------:R-:W-:Y:S01]  /*0050*/  IMAD.MOV.U32 R25, RZ, RZ, RZ ;  /* 0x000000ffff197224 */ /* 0x000fe200078e00ff */
[----:B------:R-:W0:Y:S01]  /*0060*/  S2R R3, SR_TID.Y ;  /* 0x0000000000037919 */ /* 0x000e220000002200 */
[----:B------:R-:W1:Y:S05]  /*0070*/  S2R R11, SR_TID.X ;  /* 0x00000000000b7919 */ /* 0x000e6a0000002100 */
[----:B------:R-:W0:Y:S08]  /*0080*/  S2UR UR4, SR_CTAID.Y ;  /* 0x00000000000479c3 */ /* 0x000e300000002600 */
[----:B------:R-:W1:Y:S08]  /*0090*/  S2UR UR5, SR_CTAID.X ;  /* 0x00000000000579c3 */ /* 0x000e700000002500 */
[----:B------:R-:W1:Y:S01]  /*00a0*/  LDC R10, c[0x0][0x360] ;  /* 0x0000d800ff0a7b82 */ /* 0x000e620000000800 */
[----:B0-----:R-:W-:-:S02]  /*00b0*/  IMAD R0, R0, UR4, R3 ;  /* 0x0000000400007c24 */ /* 0x001fc4000f8e0203 */
[----:B-1----:R-:W-:Y:S01]  /*00c0*/  IMAD R10, R10, UR5, R11 ;  /* 0x000000050a0a7c24 */ /* 0x002fe2000f8e020b */
[----:B--2---:R-:W-:-:S04]  /*00d0*/  ISETP.NE.U32.AND P0, PT, R6, RZ, PT ;  /* 0x000000ff0600720c */ /* 0x004fc80003f05070 */
[----:B------:R-:W-:-:S13]  /*00e0*/  ISETP.NE.AND.EX P0, PT, R7, RZ, PT, P0 ;  /* 0x000000ff0700720c */ /* 0x000fda0003f05300 */
[----:B------:R-:W-:Y:S05]  /*00f0*/  @!P0 BRA `(.L_x_0) ;  /* 0x0000000800b48947 */ /* 0x000fea0003800000 */
[----:B------:R-:W0:Y:S01]  /*0100*/  LDC.64 R4, c[0x0][0x388] ;  /* 0x0000e200ff047b82 */ /* 0x000e220000000a00 */
[----:B------:R-:W5:Y:S04]  /*0110*/  LDG.E.64 R12, desc[UR8][R12.64+0x10] ;  /* 0x000010080c0c7981 */ /* 0x000f68000c1e1b00 */
[----:B0-----:R-:W2:Y:S04]  /*0120*/  LDG.E.64 R14, desc[UR8][R4.64+0x10] ;  /* 0x00001008040e7981 */ /* 0x001ea8000c1e1b00 */
[----:B------:R0:W3:Y:S01]  /*0130*/  LDG.E.64 R8, desc[UR8][R4.64] ;  /* 0x0000000804087981 */ /* 0x0000e2000c1e1b00 */
[----:B------:R-:W-:-:S04]  /*0140*/  ISETP.GE.U32.AND P1, PT, R6, 0x8, PT ;  /* 0x000000080600780c */ /* 0x000fc80003f26070 */
[C---:B------:R-:W-:Y:S02]  /*0150*/  ISETP.GE.U32.AND.EX P1, PT, R7.reuse, RZ, PT, P1 ;  /* 0x000000ff0700720c */ /* 0x040fe40003f26110 */
[----:B------:R-:W-:Y:S01]  /*0160*/  LOP3.LUT R2, R6, 0x7, RZ, 0xc0, !PT ;  /* 0x0000000706027812 */ /* 0x000fe200078ec0ff */
[----:B------:R-:W-:-:S03]  /*0170*/  IMAD R17, R7, R0, RZ ;  /* 0x0000000007117224 */ /* 0x000fc600078e02ff */
[----:B------:R-:W-:Y:S01]  /*0180*/  ISETP.NE.U32.AND P0, PT, R2, RZ, PT ;  /* 0x000000ff0200720c */ /* 0x000fe20003f05070 */
[----:B------:R-:W-:Y:S02]  /*0190*/  IMAD.MOV.U32 R25, RZ, RZ, RZ ;  /* 0x000000ffff197224 */ /* 0x000fe400078e00ff */
[----:B------:R-:W-:Y:S01]  /*01a0*/  IMAD.MOV.U32 R3, RZ, RZ, RZ ;  /* 0x000000ffff037224 */ /* 0x000fe200078e00ff */
[----:B------:R-:W-:Y:S01]  /*01b0*/  ISETP.NE.AND.EX P0, PT, RZ, RZ, PT, P0 ;  /* 0x000000ffff00720c */ /* 0x000fe20003f05300 */
[----:B0-----:R-:W-:Y:S01]  /*01c0*/  IMAD.MOV.U32 R4, RZ, RZ, RZ ;  /* 0x000000ffff047224 */ /* 0x001fe200078e00ff */
[----:B--2---:R-:W-:Y:S02]  /*01d0*/  R2UR UR4, R14 ;  /* 0x000000000e0472ca */ /* 0x004fe400000e0000 */
[----:B------:R-:W-:Y:S01]  /*01e0*/  R2UR UR5, R15 ;  /* 0x000000000f0572ca */ /* 0x000fe200000e0000 */
[----:B------:R-:W-:Y:S01]  /*01f0*/  IMAD.WIDE.U32 R14, R6, R0, RZ ;  /* 0x00000000060e7225 */ /* 0x000fe200078e00ff */
[----:B---3--:R-:W-:-:S02]  /*0200*/  R2UR UR6, R8 ;  /* 0x00000000080672ca */ /* 0x008fc400000e0000 */
[----:B------:R-:W-:Y:S01]  /*0210*/  R2UR UR7, R9 ;  /* 0x00000000090772ca */ /* 0x000fe200000e0000 */
[----:B------:R-:W-:Y:S01]  /*0220*/  IMAD.IADD R5, R15, 0x1, R17 ;  /* 0x000000010f057824 */ /* 0x000fe200078e0211 */
[----:B------:R-:W-:-:S13]  /*0230*/  @!P1 BRA `(.L_x_1) ;  /* 0x0000000400049947 */ /* 0x000fda0003800000 */
[----:B-----5:R-:W-:Y:S01]  /*0240*/  LEA R26, P2, R14, R12, 0x2 ;  /* 0x0000000c0e1a7211 */ /* 0x020fe200078410ff */
[--C-:B------:R-:W-:Y:S01]  /*0250*/  IMAD.MOV.U32 R4, RZ, RZ, R7.reuse ;  /* 0x000000ffff047224 */ /* 0x100fe200078e0007 */
[----:B------:R-:W-:Y:S01]  /*0260*/  LOP3.LUT R3, R6, 0xfffffff8, RZ, 0xc0, !PT ;  /* 0xfffffff806037812 */ /* 0x000fe200078ec0ff */
[----:B------:R-:W-:Y:S01]  /*0270*/  IMAD.MOV.U32 R9, RZ, RZ, R7 ;  /* 0x000000ffff097224 */ /* 0x000fe200078e0007 */
[----:B------:R-:W-:Y:S01]  /*0280*/  IADD3 R26, P3, PT, R26, 0x10, RZ ;  /* 0x000000101a1a7810 */ /* 0x000fe20007f7e0ff */
[----:B------:R-:W-:Y:S01]  /*0290*/  IMAD.MOV.U32 R25, RZ, RZ, RZ ;  /* 0x000000ffff197224 */ /* 0x000fe200078e00ff */
[----:B------:R-:W-:Y:S01]  /*02a0*/  LEA.HI.X R17, R14, R13, R5, 0x2, P2 ;  /* 0x0000000d0e117211 */ /* 0x000fe200010f1405 */
[----:B------:R-:W-:Y:S01]  /*02b0*/  IMAD.MOV.U32 R24, RZ, RZ, R3 ;  /* 0x000000ffff187224 */ /* 0x000fe200078e0003 */
[C---:B------:R-:W-:Y:S01]  /*02c0*/  LEA R8, P1, R10.reuse, UR4, 0x2 ;  /* 0x000000040a087c11 */ /* 0x040fe2000f8210ff */
[----:B------:R-:W-:Y:S02]  /*02d0*/  USHF.L.U64.HI UR12, UR6, 0x2, UR7 ;  /* 0x00000002060c7899 */ /* 0x000fe40008010207 */
[----:B------:R-:W-:Y:S01]  /*02e0*/  IMAD.X R17, RZ, RZ, R17, P3 ;  /* 0x000000ffff117224 */ /* 0x000fe200018e0611 */
[----:B------:R-:W-:Y:S01]  /*02f0*/  LEA.HI.X R7, R10, UR5, RZ, 0x2, P1 ;  /* 0x000000050a077c11 */ /* 0x000fe200088f14ff */
[----:B------:R-:W-:-:S02]  /*0300*/  USHF.L.U32 UR11, UR6, 0x2, URZ ;  /* 0x00000002060b7899 */ /* 0x000fc400080006ff */
[----:B------:R-:W-:-:S12]  /*0310*/  USHF.L.U64.HI UR10, UR6, 0x5, UR7 ;  /* 0x00000005060a7899 */ /* 0x000fd80008010207 */
.L_x_2:
[----:B------:R-:W-:Y:S02]  /*0320*/  IMAD.MOV.U32 R16, RZ, RZ, R26 ;  /* 0x000000ffff107224 */ /* 0x000fe400078e001a */
[----:B------:R-:W-:Y:S02]  /*0330*/  IMAD.MOV.U32 R27, RZ, RZ, R7 ;  /* 0x000000ffff1b7224 */ /* 0x000fe400078e0007 */
[----:B------:R-:W-:Y:S01]  /*0340*/  IMAD.MOV.U32 R26, RZ, RZ, R8 ;  /* 0x000000ffff1a7224 */ /* 0x000fe200078e0008 */
[----:B------:R-:W-:Y:S01]  /*0350*/  IADD3 R20, P1, PT, R8, UR11, RZ ;  /* 0x0000000b08147c10 */ /* 0x000fe2000ff3e0ff */
[----:B------:R-:W2:Y:S04]  /*0360*/  LDG.E R28, desc[UR8][R16.64+-0xc] ;  /* 0xfffff408101c7981 */ /* 0x000ea8000c1e1900 */
[----:B------:R-:W3:Y:S04]  /*0370*/  LDG.E R27, desc[UR8][R26.64] ;  /* 0x000000081a1b7981 */ /* 0x000ee8000c1e1900 */
[----:B------:R-:W4:Y:S04]  /*0380*/  LDG.E R29, desc[UR8][R16.64+-0x8] ;  /* 0xfffff808101d7981 */ /* 0x000f28000c1e1900 */
[----:B------:R-:W3:Y:S01]  /*0390*/  LDG.E R26, desc[UR8][R16.64+-0x10] ;  /* 0xfffff008101a7981 */ /* 0x000ee2000c1e1900 */
[----:B------:R-:W-:-:S02]  /*03a0*/  IADD3.X R21, PT, PT, R7, UR12, RZ, P1, !PT ;  /* 0x0000000c07157c10 */ /* 0x000fc40008ffe4ff */
[----:B------:R-:W-:-:S03]  /*03b0*/  IADD3 R18, P1, PT, R20, UR11, RZ ;  /* 0x0000000b14127c10 */ /* 0x000fc6000ff3e0ff */
[----:B------:R-:W2:Y:S01]  /*03c0*/  LDG.E R20, desc[UR8][R20.64] ;  /* 0x0000000814147981 */ /* 0x000ea2000c1e1900 */
[----:B------:R-:W-:Y:S02]  /*03d0*/  IADD3.X R19, PT, PT, R21, UR12, RZ, P1, !PT ;  /* 0x0000000c15137c10 */ /* 0x000fe40008ffe4ff */
[----:B------:R-:W-:-:S03]  /*03e0*/  IADD3 R22, P1, PT, R18, UR11, RZ ;  /* 0x0000000b12167c10 */ /* 0x000fc6000ff3e0ff */
[----:B------:R-:W4:Y:S01]  /*03f0*/  LDG.E R18, desc[UR8][R18.64] ;  /* 0x0000000812127981 */ /* 0x000f22000c1e1900 */
[----:B------:R-:W-:Y:S01]  /*0400*/  IADD3.X R23, PT, PT, R19, UR12, RZ, P1, !PT ;  /* 0x0000000c13177c10 */ /* 0x000fe20008ffe4ff */
[----:B---3--:R-:W-:-:S04]  /*0410*/  IMAD R27, R26, R27, R25 ;  /* 0x0000001b1a1b7224 */ /* 0x008fc800078e0219 */
[----:B------:R0:W3:Y:S04]  /*0420*/  LDG.E R26, desc[UR8][R22.64] ;  /* 0x00000008161a7981 */ /* 0x0000e8000c1e1900 */
[----:B------:R-:W3:Y:S01]  /*0430*/  LDG.E R25, desc[UR8][R16.64+-0x4] ;  /* 0xfffffc0810197981 */ /* 0x000ee2000c1e1900 */
[----:B--2---:R-:W-:Y:S01]  /*0440*/  IMAD R27, R28, R20, R27 ;  /* 0x000000141c1b7224 */ /* 0x004fe200078e021b */
[----:B------:R-:W-:-:S04]  /*0450*/  IADD3 R20, P1, PT, R22, UR11, RZ ;  /* 0x0000000b16147c10 */ /* 0x000fc8000ff3e0ff */
[----:B------:R-:W-:Y:S01]  /*0460*/  IADD3.X R21, PT, PT, R23, UR12, RZ, P1, !PT ;  /* 0x0000000c17157c10 */ /* 0x000fe20008ffe4ff */
[----:B----4-:R-:W-:Y:S01]  /*0470*/  IMAD R27, R29, R18, R27 ;  /* 0x000000121d1b7224 */ /* 0x010fe200078e021b */
[----:B------:R-:W-:-:S03]  /*0480*/  IADD3 R28, P1, PT, R20, UR11, RZ ;  /* 0x0000000b141c7c10 */ /* 0x000fc6000ff3e0ff */
[----:B------:R-:W2:Y:S01]  /*0490*/  LDG.E R20, desc[UR8][R20.64] ;  /* 0x0000000814147981 */ /* 0x000ea2000c1e1900 */
[----:B------:R-:W-:Y:S02]  /*04a0*/  IADD3.X R29, PT, PT, R21, UR12, RZ, P1, !PT ;  /* 0x0000000c151d7c10 */ /* 0x000fe40008ffe4ff */
[----:B------:R-:W-:-:S03]  /*04b0*/  IADD3 R18, P1, PT, R28, UR11, RZ ;  /* 0x0000000b1c127c10 */ /* 0x000fc6000ff3e0ff */
[----:B------:R-:W4:Y:S01]  /*04c0*/  LDG.E R28, desc[UR8][R28.64] ;  /* 0x000000081c1c7981 */ /* 0x000f22000c1e1900 */
[----:B------:R-:W-:Y:S02]  /*04d0*/  IADD3.X R19, PT, PT, R29, UR12, RZ, P1, !PT ;  /* 0x0000000c1d137c10 */ /* 0x000fe40008ffe4ff */
[----:B0-----:R-:W-:Y:S01]  /*04e0*/  IADD3 R22, P1, PT, R18, UR11, RZ ;  /* 0x0000000b12167c10 */ /* 0x001fe2000ff3e0ff */
[----:B------:R0:W5:Y:S03]  /*04f0*/  LDG.E R21, desc[UR8][R16.64+0xc] ;  /* 0x00000c0810157981 */ /* 0x000166000c1e1900 */
[----:B------:R-:W-:Y:S01]  /*0500*/  IADD3.X R23, PT, PT, R19, UR12, RZ, P1, !PT ;  /* 0x0000000c13177c10 */ /* 0x000fe20008ffe4ff */
[----:B------:R-:W5:Y:S04]  /*0510*/  LDG.E R18, desc[UR8][R18.64] ;  /* 0x0000000812127981 */ /* 0x000f68000c1e1900 */
[----:B------:R-:W5:Y:S04]  /*0520*/  LDG.E R22, desc[UR8][R22.64] ;  /* 0x0000000816167981 */ /* 0x000f68000c1e1900 */
[----:B------:R-:W5:Y:S01]  /*0530*/  LDG.E R19, desc[UR8][R16.64+0x8] ;  /* 0x0000080810137981 */ /* 0x000f62000c1e1900 */
[----:B---3--:R-:W-:-:S03]  /*0540*/  IMAD R25, R25, R26, R27 ;  /* 0x0000001a19197224 */ /* 0x008fc600078e021b */
[----:B------:R-:W2:Y:S04]  /*0550*/  LDG.E R26, desc[UR8][R16.64] ;  /* 0x00000008101a7981 */ /* 0x000ea8000c1e1900 */
[----:B------:R-:W4:Y:S01]  /*0560*/  LDG.E R27, desc[UR8][R16.64+0x4] ;  /* 0x00000408101b7981 */ /* 0x000f22000c1e1900 */
[----:B------:R-:W-:-:S04]  /*0570*/  IADD3 R24, P1, PT, R24, -0x8, RZ ;  /* 0xfffffff818187810 */ /* 0x000fc80007f3e0ff */
[----:B------:R-:W-:Y:S02]  /*0580*/  IADD3.X R9, PT, PT, R9, -0x1, RZ, P1, !PT ;  /* 0xffffffff09097810 */ /* 0x000fe40000ffe4ff */
[----:B------:R-:W-:-:S04]  /*0590*/  ISETP.NE.U32.AND P1, PT, R24, RZ, PT ;  /* 0x000000ff1800720c */ /* 0x000fc80003f25070 */
[----:B------:R-:W-:Y:S01]  /*05a0*/  ISETP.NE.AND.EX P1, PT, R9, RZ, PT, P1 ;  /* 0x000000ff0900720c */ /* 0x000fe20003f25310 */
[----:B--2---:R-:W-:Y:S02]  /*05b0*/  IMAD R20, R26, R20, R25 ;  /* 0x000000141a147224 */ /* 0x004fe400078e0219 */
[----:B------:R-:W-:Y:S02]  /*05c0*/  IMAD.U32 R25, RZ, RZ, UR6 ;  /* 0x00000006ff197e24 */ /* 0x000fe4000f8e00ff */
[----:B----4-:R-:W-:Y:S01]  /*05d0*/  IMAD R20, R27, R28, R20 ;  /* 0x0000001c1b147224 */ /* 0x010fe200078e0214 */
[----:B------:R-:W-:Y:S02]  /*05e0*/  IADD3 R26, P3, PT, R16, 0x20, RZ ;  /* 0x00000020101a7810 */ /* 0x000fe40007f7e0ff */
[----:B------:R-:W-:Y:S01]  /*05f0*/  LEA R8, P2, R25, R8, 0x5 ;  /* 0x0000000819087211 */ /* 0x000fe200078428ff */
[----:B-----5:R-:W-:-:S03]  /*0600*/  IMAD R18, R19, R18, R20 ;  /* 0x0000001213127224 */ /* 0x020fc600078e0214 */
[----:B------:R-:W-:Y:S01]  /*0610*/  IADD3.X R7, PT, PT, R7, UR10, RZ, P2, !PT ;  /* 0x0000000a07077c10 */ /* 0x000fe200097fe4ff */
[----:B0-----:R-:W-:Y:S02]  /*0620*/  IMAD.X R17, RZ, RZ, R17, P3 ;  /* 0x000000ffff117224 */ /* 0x001fe400018e0611 */
[----:B------:R-:W-:Y:S01]  /*0630*/  IMAD R25, R21, R22, R18 ;  /* 0x0000001615197224 */ /* 0x000fe200078e0212 */
[----:B------:R-:W-:Y:S06]  /*0640*/  @P1 BRA `(.L_x_2) ;  /* 0xfffffffc00341947 */ /* 0x000fec000383ffff */
.L_x_1:
[----:B------:R-:W-:Y:S05]  /*0650*/  @!P0 BRA `(.L_x_0) ;  /* 0x00000004005c8947 */ /* 0x000fea0003800000 */
[----:B------:R-:W-:Y:S02]  /*0660*/  ISETP.GE.U32.AND P1, PT, R2, 0x4, PT ;  /* 0x000000040200780c */ /* 0x000fe40003f26070 */
[----:B------:R-:W-:Y:S02]  /*0670*/  LOP3.LUT R7, R6, 0x3, RZ, 0xc0, !PT ;  /* 0x0000000306077812 */ /* 0x000fe400078ec0ff */
[----:B------:R-:W-:Y:S02]  /*0680*/  ISETP.GE.U32.AND.EX P1, PT, RZ, RZ, PT, P1 ;  /* 0x000000ffff00720c */ /* 0x000fe40003f26110 */
[----:B------:R-:W-:-:S04]  /*0690*/  ISETP.NE.U32.AND P0, PT, R7, RZ, PT ;  /* 0x000000ff0700720c */ /* 0x000fc80003f05070 */
[----:B------:R-:W-:-:S07]  /*06a0*/  ISETP.NE.AND.EX P0, PT, RZ, RZ, PT, P0 ;  /* 0x000000ffff00720c */ /* 0x000fce0003f05300 */
[----:B------:R-:W-:Y:S06]  /*06b0*/  @!P1 BRA `(.L_x_3) ;  /* 0x0000000000849947 */ /* 0x000fec0003800000 */
[C---:B------:R-:W-:Y:S01]  /*06c0*/  IMAD R17, R3.reuse, UR7, RZ ;  /* 0x0000000703117c24 */ /* 0x040fe2000f8e02ff */
[----:B------:R-:W-:Y:S01]  /*06d0*/  USHF.L.U32 UR11, UR6, 0x2, URZ ;  /* 0x00000002060b7899 */ /* 0x000fe200080006ff */
[----:B------:R-:W-:Y:S01]  /*06e0*/  IMAD.MOV.U32 R11, RZ, RZ, RZ ;  /* 0x000000ffff0b7224 */ /* 0x000fe200078e00ff */
[----:B------:R-:W-:Y:S02]  /*06f0*/  USHF.L.U64.HI UR10, UR6, 0x2, UR7 ;  /* 0x00000002060a7899 */ /* 0x000fe40008010207 */
[----:B------:R-:W-:Y:S02]  /*0700*/  IMAD R17, R4, UR6, R17 ;  /* 0x0000000604117c24 */ /* 0x000fe4000f8e0211 */
[----:B------:R-:W-:-:S04]  /*0710*/  IMAD.WIDE.U32 R8, R3, UR6, R10 ;  /* 0x0000000603087c25 */ /* 0x000fc8000f8e000a */
[----:B------:R-:W-:Y:S01]  /*0720*/  IMAD.IADD R9, R9, 0x1, R17 ;  /* 0x0000000109097824 */ /* 0x000fe200078e0211 */
[----:B------:R-:W-:Y:S02]  /*0730*/  IADD3 R17, P1, PT, R3, R14, RZ ;  /* 0x0000000e03117210 */ /* 0x000fe40007f3e0ff */
[----:B------:R-:W-:-:S03]  /*0740*/  LEA R22, P2, R8, UR4, 0x2 ;  /* 0x0000000408167c11 */ /* 0x000fc6000f8410ff */
[----:B------:R-:W-:Y:S01]  /*0750*/  IMAD.X R2, R4, 0x1, R5, P1 ;  /* 0x0000000104027824 */ /* 0x000fe200008e0605 */
[C---:B-----5:R-:W-:Y:S02]  /*0760*/  LEA R18, P1, R17.reuse, R12, 0x2 ;  /* 0x0000000c11127211 */ /* 0x060fe400078210ff */
[----:B------:R-:W-:Y:S02]  /*0770*/  LEA.HI.X R23, R8, UR5, R9, 0x2, P2 ;  /* 0x0000000508177c11 */ /* 0x000fe400090f1409 */
[----:B------:R-:W-:Y:S02]  /*0780*/  IADD3 R16, P2, PT, R22, UR11, RZ ;  /* 0x0000000b16107c10 */ /* 0x000fe4000ff5e0ff */
[----:B------:R-:W-:Y:S01]  /*0790*/  LEA.HI.X R19, R17, R13, R2, 0x2, P1 ;  /* 0x0000000d11137211 */ /* 0x000fe200008f1402 */
[----:B------:R-:W2:Y:S01]  /*07a0*/  LDG.E R22, desc[UR8][R22.64] ;  /* 0x0000000816167981 */ /* 0x000ea2000c1e1900 */
[----:B------:R-:W-:Y:S02]  /*07b0*/  IADD3.X R17, PT, PT, R23, UR10, RZ, P2, !PT ;  /* 0x0000000a17117c10 */ /* 0x000fe400097fe4ff */
[----:B------:R-:W-:Y:S01]  /*07c0*/  IADD3 R8, P1, PT, R16, UR11, RZ ;  /* 0x0000000b10087c10 */ /* 0x000fe2000ff3e0ff */
[----:B------:R-:W2:Y:S03]  /*07d0*/  LDG.E R2, desc[UR8][R18.64] ;  /* 0x0000000812027981 */ /* 0x000ea6000c1e1900 */
[----:B------:R-:W-:Y:S01]  /*07e0*/  IADD3.X R9, PT, PT, R17, UR10, RZ, P1, !PT ;  /* 0x0000000a11097c10 */ /* 0x000fe20008ffe4ff */
[----:B------:R-:W3:Y:S01]  /*07f0*/  LDG.E R16, desc[UR8][R16.64] ;  /* 0x0000000810107981 */ /* 0x000ee2000c1e1900 */
[----:B------:R-:W-:-:S03]  /*0800*/  IADD3 R20, P1, PT, R8, UR11, RZ ;  /* 0x0000000b08147c10 */ /* 0x000fc6000ff3e0ff */
[----:B------:R-:W3:Y:S01]  /*0810*/  LDG.E R27, desc[UR8][R18.64+0x4] ;  /* 0x00000408121b7981 */ /* 0x000ee2000c1e1900 */
[----:B------:R-:W-:-:S03]  /*0820*/  IADD3.X R21, PT, PT, R9, UR10, RZ, P1, !PT ;  /* 0x0000000a09157c10 */ /* 0x000fc60008ffe4ff */
[----:B------:R-:W4:Y:S04]  /*0830*/  LDG.E R8, desc[UR8][R8.64] ;  /* 0x0000000808087981 */ /* 0x000f28000c1e1900 */
[----:B------:R-:W4:Y:S04]  /*0840*/  LDG.E R29, desc[UR8][R18.64+0x8] ;  /* 0x00000808121d7981 */ /* 0x000f28000c1e1900 */
[----:B------:R-:W4:Y:S04]  /*0850*/  LDG.E R24, desc[UR8][R18.64+0xc] ;  /* 0x00000c0812187981 */ /* 0x000f28000c1e1900 */
[----:B------:R-:W4:Y:S01]  /*0860*/  LDG.E R21, desc[UR8][R20.64] ;  /* 0x0000000814157981 */ /* 0x000f22000c1e1900 */
[----:B------:R-:W-:-:S05]  /*0870*/  IADD3 R3, P1, PT, R3, 0x4, RZ ;  /* 0x0000000403037810 */ /* 0x000fca0007f3e0ff */
[----:B------:R-:W-:Y:S02]  /*0880*/  IMAD.X R4, RZ, RZ, R4, P1 ;  /* 0x000000ffff047224 */ /* 0x000fe400008e0604 */
[----:B--2---:R-:W-:-:S04]  /*0890*/  IMAD R2, R2, R22, R25 ;  /* 0x0000001602027224 */ /* 0x004fc800078e0219 */
[----:B---3--:R-:W-:-:S04]  /*08a0*/  IMAD R2, R27, R16, R2 ;  /* 0x000000101b027224 */ /* 0x008fc800078e0202 */
[----:B----4-:R-:W-:-:S04]  /*08b0*/  IMAD R2, R29, R8, R2 ;  /* 0x000000081d027224 */ /* 0x010fc800078e0202 */
[----:B------:R-:W-:-:S07]  /*08c0*/  IMAD R25, R24, R21, R2 ;  /* 0x0000001518197224 */ /* 0x000fce00078e0202 */
.L_x_3:
[----:B------:R-:W-:Y:S05]  /*08d0*/  @!P0 BRA `(.L_x_0) ;  /* 0x0000000000bc8947 */ /* 0x000fea0003800000 */
[----:B------:R-:W-:Y:S02]  /*08e0*/  ISETP.NE.U32.AND P1, PT, R7, 0x1, PT ;  /* 0x000000010700780c */ /* 0x000fe40003f25070 */
[----:B------:R-:W-:Y:S02]  /*08f0*/  LOP3.LUT R6, R6, 0x1, RZ, 0xc0, !PT ;  /* 0x0000000106067812 */ /* 0x000fe400078ec0ff */
[----:B------:R-:W-:Y:S02]  /*0900*/  ISETP.NE.AND.EX P1, PT, RZ, RZ, PT, P1 ;  /* 0x000000ffff00720c */ /* 0x000fe40003f25310 */
[----:B------:R-:W-:-:S04]  /*0910*/  ISETP.NE.U32.AND P0, PT, R6, 0x1, PT ;  /* 0x000000010600780c */ /* 0x000fc80003f05070 */
[----:B------:R-:W-:-:S07]  /*0920*/  ISETP.NE.U32.AND.EX P0, PT, RZ, RZ, PT, P0 ;  /* 0x000000ffff00720c */ /* 0x000fce0003f05100 */
[----:B------:R-:W-:Y:S06]  /*0930*/  @!P1 BRA `(.L_x_4) ;  /* 0x0000000000649947 */ /* 0x000fec0003800000 */
[C---:B------:R-:W-:Y:S01]  /*0940*/  IMAD R9, R3.reuse, UR7, RZ ;  /* 0x0000000703097c24 */ /* 0x040fe2000f8e02ff */
[C---:B------:R-:W-:Y:S01]  /*0950*/  IADD3 R7, P1, PT, R3.reuse, R14, RZ ;  /* 0x0000000e03077210 */ /* 0x040fe20007f3e0ff */
[----:B------:R-:W-:Y:S02]  /*0960*/  IMAD.MOV.U32 R16, RZ, RZ, R10 ;  /* 0x000000ffff107224 */ /* 0x000fe400078e000a */
[----:B------:R-:W-:Y:S02]  /*0970*/  IMAD.MOV.U32 R17, RZ, RZ, RZ ;  /* 0x000000ffff117224 */ /* 0x000fe400078e00ff */
[----:B------:R-:W-:Y:S02]  /*0980*/  IMAD R9, R4, UR6, R9 ;  /* 0x0000000604097c24 */ /* 0x000fe4000f8e0209 */
[----:B------:R-:W-:-:S04]  /*0990*/  IMAD.WIDE.U32 R16, R3, UR6, R16 ;  /* 0x0000000603107c25 */ /* 0x000fc8000f8e0010 */
[----:B------:R-:W-:Y:S01]  /*09a0*/  IMAD.X R2, R4, 0x1, R5, P1 ;  /* 0x0000000104027824 */ /* 0x000fe200008e0605 */
[----:B-----5:R-:W-:Y:S01]  /*09b0*/  LEA R6, P1, R7, R12, 0x2 ;  /* 0x0000000c07067211 */ /* 0x020fe200078210ff */
[----:B------:R-:W-:Y:S01]  /*09c0*/  IMAD.IADD R9, R17, 0x1, R9 ;  /* 0x0000000111097824 */ /* 0x000fe200078e0209 */
[C---:B------:R-:W-:Y:S01]  /*09d0*/  LEA R8, P2, R16.reuse, UR4, 0x2 ;  /* 0x0000000410087c11 */ /* 0x040fe2000f8410ff */
[----:B------:R-:W-:Y:S01]  /*09e0*/  IMAD.U32 R17, RZ, RZ, UR6 ;  /* 0x00000006ff117e24 */ /* 0x000fe2000f8e00ff */
[----:B------:R-:W-:Y:S01]  /*09f0*/  LEA.HI.X R7, R7, R13, R2, 0x2, P1 ;  /* 0x0000000d07077211 */ /* 0x000fe200008f1402 */
[----:B------:R-:W-:Y:S01]  /*0a00*/  IMAD.U32 R19, RZ, RZ, UR6 ;  /* 0x00000006ff137e24 */ /* 0x000fe2000f8e00ff */
[----:B------:R-:W-:Y:S01]  /*0a10*/  LEA.HI.X R9, R16, UR5, R9, 0x2, P2 ;  /* 0x0000000510097c11 */ /* 0x000fe200090f1409 */
[----:B------:R-:W-:Y:S01]  /*0a20*/  IMAD.U32 R2, RZ, RZ, UR7 ;  /* 0x00000007ff027e24 */ /* 0x000fe2000f8e00ff */
[----:B------:R-:W-:Y:S01]  /*0a30*/  LEA R16, P1, R17, R8, 0x2 ;  /* 0x0000000811107211 */ /* 0x000fe200078210ff */
[----:B------:R-:W2:Y:S03]  /*0a40*/  LDG.E R18, desc[UR8][R6.64+0x4] ;  /* 0x0000040806127981 */ /* 0x000ea6000c1e1900 */
[----:B------:R-:W-:Y:S01]  /*0a50*/  LEA.HI.X R17, R19, R9, R2, 0x2, P1 ;  /* 0x0000000913117211 */ /* 0x000fe200008f1402 */
[----:B------:R-:W3:Y:S04]  /*0a60*/  LDG.E R8, desc[UR8][R8.64] ;  /* 0x0000000808087981 */ /* 0x000ee8000c1e1900 */
[----:B------:R-:W3:Y:S04]  /*0a70*/  LDG.E R2, desc[UR8][R6.64] ;  /* 0x0000000806027981 */ /* 0x000ee8000c1e1900 */
[----:B------:R-:W2:Y:S01]  /*0a80*/  LDG.E R16, desc[UR8][R16.64] ;  /* 0x0000000810107981 */ /* 0x000ea2000c1e1900 */
[----:B------:R-:W-:-:S05]  /*0a90*/  IADD3 R3, P1, PT, R3, 0x2, RZ ;  /* 0x0000000203037810 */ /* 0x000fca0007f3e0ff */
[----:B------:R-:W-:Y:S02]  /*0aa0*/  IMAD.X R4, RZ, RZ, R4, P1 ;  /* 0x000000ffff047224 */ /* 0x000fe400008e0604 */
[----:B---3--:R-:W-:-:S04]  /*0ab0*/  IMAD R25, R2, R8, R25 ;  /* 0x0000000802197224 */ /* 0x008fc800078e0219 */
[----:B--2---:R-:W-:-:S07]  /*0ac0*/  IMAD R25, R18, R16, R25 ;  /* 0x0000001012197224 */ /* 0x004fce00078e0219 */
.L_x_4:
[----:B------:R-:W-:Y:S05]  /*0ad0*/  @P0 BRA `(.L_x_0) ;  /* 0x00000000003c0947 */ /* 0x000fea0003800000 */
        /* <DEDUP_REMOVED lines=9> */
[C---:B------:R-:W-:Y:S02]  /*0b70*/  LEA R4, P1, R6.reuse, UR4, 0x2 ;  /* 0x0000000406047c11 */ /* 0x040fe4000f8210ff */
[----:B------:R-:W-:Y:S02]  /*0b80*/  LEA.HI.X R3, R15, R13, R3, 0x2, P0 ;  /* 0x0000000d0f037211 */ /* 0x000fe400000f1403 */
[----:B------:R-:W-:-:S03]  /*0b90*/  LEA.HI.X R5, R6, UR5, R5, 0x2, P1 ;  /* 0x0000000506057c11 */ /* 0x000fc600088f1405 */
[----:B------:R-:W2:Y:S04]  /*0ba0*/  LDG.E R2, desc[UR8][R2.64] ;  /* 0x0000000802027981 */ /* 0x000ea8000c1e1900 */
[----:B------:R-:W2:Y:S02]  /*0bb0*/  LDG.E R4, desc[UR8][R4.64] ;  /* 0x0000000804047981 */ /* 0x000ea4000c1e1900 */
[----:B--2---:R-:W-:-:S07]  /*0bc0*/  IMAD R25, R2, R4, R25 ;  /* 0x0000000402197224 */ /* 0x004fce00078e0219 */
.L_x_0:
[----:B------:R-:W0:Y:S02]  /*0bd0*/  LDC.64 R6, c[0x0][0x390] ;  /* 0x0000e400ff067b82 */ /* 0x000e240000000a00 */
[----:B0-----:R-:W2:Y:S04]  /*0be0*/  LDG.E.64 R4, desc[UR8][R6.64] ;  /* 0x0000000806047981 */ /* 0x001ea8000c1e1b00 */
[----:B------:R-:W3:Y:S01]  /*0bf0*/  LDG.E.64 R2, desc[UR8][R6.64+0x10] ;  /* 0x0000100806027981 */ /* 0x000ee2000c1e1b00 */
[----:B------:R-:W-:Y:S02]  /*0c00*/  IMAD.MOV.U32 R8, RZ, RZ, R10 ;  /* 0x000000ffff087224 */ /* 0x000fe400078e000a */
[----:B------:R-:W-:Y:S02]  /*0c10*/  IMAD.MOV.U32 R9, RZ, RZ, RZ ;  /* 0x000000ffff097224 */ /* 0x000fe400078e00ff */
[----:B--2---:R-:W-:-:S04]  /*0c20*/  IMAD.WIDE.U32 R8, R0, R4, R8 ;  /* 0x0000000400087225 */ /* 0x004fc800078e0008 */
[----:B------:R-:W-:Y:S01]  /*0c30*/  IMAD R5, R5, R0, RZ ;  /* 0x0000000005057224 */ /* 0x000fe200078e02ff */
[----:B---3--:R-:W-:-:S03]  /*0c40*/  LEA R2, P0, R8, R2, 0x2 ;  /* 0x0000000208027211 */ /* 0x008fc600078010ff */
[----:B------:R-:W-:-:S05]  /*0c50*/  IMAD.IADD R5, R9, 0x1, R5 ;  /* 0x0000000109057824 */ /* 0x000fca00078e0205 */
[----:B------:R-:W-:-:S05]  /*0c60*/  LEA.HI.X R3, R8, R3, R5, 0x2, P0 ;  /* 0x0000000308037211 */ /* 0x000fca00000f1405 */
[----:B------:R-:W-:Y:S01]  /*0c70*/  STG.E desc[UR8][R2.64], R25 ;  /* 0x0000001902007986 */ /* 0x000fe2000c101908 */
[----:B------:R-:W-:Y:S05]  /*0c80*/  EXIT ;  /* 0x000000000000794d */ /* 0x000fea0003800000 */
.L_x_5:
[----:B------:R-:W-:-:S00]  /*0c90*/  BRA `(.L_x_5) ;  /* 0xfffffffc00fc7947 */ /* 0x000fc0000383ffff */
[----:B------:R-:W-:-:S00]  /*0ca0*/  NOP ;  /* 0x0000000000007918 */ /* 0x000fc00000000000 */
        /* <DEDUP_REMOVED lines=13> */
.L_x_6:


//--------------------- .nv.shared.reserved.0     --------------------------
	.section	.nv.shared.reserved.0,"aw",@nobits
	.weak		__nv_reservedSMEM_offset_0_alias
	.size		__nv_reservedSMEM_offset_0_alias, 0, 64
	.other		__nv_reservedSMEM_offset_0_alias,@"STO_CUDA_RESERVED_SHARED STV_DEFAULT"
__nv_reservedSMEM_offset_0_alias:
	.zero		0
	.zero		64


//--------------------- .nv.constant0._Z6matmulP6MatrixS0_S0_ --------------------------
	.section	.nv.constant0._Z6matmulP6MatrixS0_S0_,"a",@progbits
	.sectionflags	@""
	.align	4
.nv.constant0._Z6matmulP6MatrixS0_S0_:
	.zero		920


//--------------------- SYMBOLS --------------------------

	.type		.nv.reservedSmem.offset0,@object
	.size		.nv.reservedSmem.offset0,0x4
